.version 8.0
.target sm_86 
.address_size 64

.visible .entry sgemm_shmem_blocking(
    .param .u64 ptrA,
    .param .u64 ptrB,
    .param .u64 ptrOut,
    .param .u32 numBlocks
) {

    // declaring shared memory to implement blocking
    .shared .align 4 .f32 As[1024];
    .shared .align 4 .f32 Bs[1024];

    // declaring registers for tid, bid, and bdim.
    .reg .u32 %t_id_x;
    .reg .u32 %t_id_y;
    .reg .u32 %b_dim_x;
    .reg .u32 %b_dim_y;
    .reg .u32 %b_id_x;
    .reg .u32 %b_id_y;

    // declaring registers to identify which thread we are using.
    .reg .u32 %x;
    .reg .u32 %y;

    // threadid inside the block. 
    .reg .u32 %tr;
    .reg .u32 %tc;

    // register to hold blockssize;
    .reg .u32 %BS;

    // accumulator register to add part of dot product.
    .reg .f32 %f_acc;

    // registers for the loop
    .reg .s32 %i;
    .reg .s32 %dotid;
    .reg .pred %p;

    // registers to store the address of Array's
    .reg .u64 %r_ptrA;
    .reg .u64 %r_ptrB;
    .reg .u64 %r_ptrO;

    // testing
    .reg .u64 %r_A;
    .reg .u64 %r_B;
    .reg .u64 %r_O;

    .reg .u32 %r_As;
    .reg .u32 %r_Bs;

    // the register which holds the value from A, B which are multiplied.
    .reg .f32 %val_a;
    .reg .f32 %val_b;
    .reg .f32 %val_res;

    // register for holding index of A and B array
    .reg .s32 %r_aidx;
    .reg .s32 %r_bidx;
    .reg .s32 %r_oidx;

    .reg .s32 %r_asidx;
    .reg .s32 %r_bsidx;

    // register for holding the address of computation
    .reg .u64 %r_addr_a;
    .reg .u64 %r_addr_b;
    .reg .u64 %r_addr_o;

    .reg .u32 %r_addr_as;
    .reg .u32 %r_addr_bs;

    // temp regisers
    .reg .u64 %temp_u64;

    // BS := 32
    mov.u32 %BS, 32;

    // loading address form param state space (ss) to register ss.
    ld.param.u64 %r_ptrA, [ptrA];
    ld.param.u64 %r_ptrB, [ptrB];
    ld.param.u64 %r_ptrO, [ptrOut];

    mov.u32 %r_As, As;
    mov.u32 %r_Bs, Bs;


    // moving data from special registers to general purpose registers.
    mov.u32 %t_id_x, %tid.x;
    mov.u32 %t_id_y, %tid.y;
    mov.u32 %b_id_x, %ctaid.x;
    mov.u32 %b_id_y, %ctaid.y;
    mov.u32 %b_dim_x, %ntid.x;
    mov.u32 %b_dim_y, %ntid.y;

    mov.u32 %tr, %tid.y;
    mov.u32 %tc, %tid.x;

    // A = ptrA + 4*(bid.x * BS * 8192)
    mul.lo.s32 %r_aidx, %b_id_x, %BS;
    mul.lo.s32 %r_aidx, %r_aidx, 8192;
    mul.wide.s32 %r_A, %r_aidx, 4;
    add.u64 %r_A, %r_A, %r_ptrA; 

    // B = ptrB + 4*(bid.y * BS)
    mul.lo.s32 %r_bidx, %b_id_y, %BS;
    mul.wide.u32 %r_B, %r_bidx, 4;
    add.u64 %r_B, %r_B, %r_ptrB;

    // O = ptrO = 4*(bid.x*BS*8192 + bid.y * BS); 
    add.s32 %r_oidx, %r_aidx, %r_bidx;
    mul.wide.s32 %r_O, %r_oidx, 4;
    add.u64 %r_O, %r_O, %r_ptrO;

    // getting the x and y -> row(x) and row(y);
    mad.lo.u32 %y, %b_id_y, %b_dim_y, %t_id_y;
    mad.lo.u32 %x, %b_id_x, %b_dim_x, %t_id_x;

    // initializing acc to be zero
    mov.f32 %f_acc, 0.0; 
    mov.s32 %i, 0;

loop_start:
    setp.lt.s32 %p, %i, 8192;
    @!%p bra loop_end;

    // loads the 32x32 from A, B ----> shared memory
    // performing As[tr*BS + tc] = A[tr*8192 + tc]
    mad.lo.s32 %r_asidx, %tr, 32, %tc;
    mul.lo.u32 %r_addr_as, %r_asidx, 4;
    add.u32 %r_addr_as, %r_addr_as, %r_As;

    mad.lo.s32 %r_aidx, %tr, 8192, %tc;
    mul.wide.s32 %r_addr_a, %r_aidx, 4;
    add.u64 %r_addr_a, %r_A, %r_addr_a; 

    ld.global.f32 %val_a, [%r_addr_a];
    st.shared.f32 [%r_addr_as], %val_a;

    // performing Bs[tr*BS + tc] = B[tr*8192 + tc]
    mad.lo.s32 %r_bsidx, %tr, 32, %tc;
    mul.lo.u32 %r_addr_bs, %r_bsidx, 4;
    add.u32 %r_addr_bs, %r_addr_bs, %r_Bs;

    mad.lo.s32 %r_bidx, %tr, 8192, %tc;
    mul.wide.s32 %r_addr_b, %r_bidx, 4;
    add.u64 %r_addr_b, %r_B, %r_addr_b; 

    ld.global.f32 %val_b, [%r_addr_b];
    st.shared.f32 [%r_addr_bs], %val_b;

    // sync call
    bar.sync 0;

    // updating the A and B address to move the 32x32 window.
    // r_A := r_A + 4*BS
    // r_B := r_B + 4*(BS * 8192)
    // mad.lo.u64 %r_A, 32, 4, %r_A;
    add.u64 %r_A, %r_A, 128;
    add.u64 %r_B, %r_B, 1048576;

    mov.s32 %dotid, 0;
    inner_loop_start:    
        setp.lt.s32 %p, %dotid, 32;
        @!%p bra inner_loop_end;

        // As[tr*BS + dotid] 
        mad.lo.s32 %r_asidx, %tr, %BS, %dotid; 
        mul.lo.u32 %r_addr_as, %r_asidx, 4;
        add.u32 %r_addr_as, %r_addr_as, %r_As;

        
        // Bs[dotid*BS + tc]
        mad.lo.s32 %r_bsidx, %dotid, %BS, %tc; 
        mul.lo.u32 %r_addr_bs, %r_bsidx, 4;
        add.u32 %r_addr_bs, %r_addr_bs, %r_Bs;

        ld.shared.f32 %val_a, [%r_addr_as];
        ld.shared.f32 %val_b, [%r_addr_bs];
        
        mul.f32 %val_res, %val_a, %val_b;
        add.f32 %f_acc, %f_acc, %val_res;

        add.s32 %dotid, %dotid, 1;
        bra inner_loop_start;

    inner_loop_end:

    // sync call
    bar.sync 0;

    add.s32 %i, %i, 32;
    bra loop_start;

loop_end:
    // store the result in O
    mad.lo.s32 %r_oidx, %tr, 8192, %tc;
    mul.wide.s32 %r_addr_o, %r_oidx, 4;
    add.u64 %r_addr_o, %r_O, %r_addr_o;

    st.global.f32 [%r_addr_o], %f_acc; 
}

// ===== COMPILED SASS (sm_100) =====

	.target	sm_100

	.elftype	@"ET_EXEC"


//--------------------- .note.nv.tkinfo           --------------------------
	.section	.note.nv.tkinfo,"",@"SHT_NOTE"
	.sectionflags	@"SHF_NOTE_NV_TKINFO"
	.tkinfo
        /*0018*/ 	.word	0x00000002
        /*0030*/ 	.string	""
        /*0030*/ 	.string	"ptxas"
        /*0030*/ 	.string	"Cuda compilation tools, release 13.0, V13.0.88"
        /*0030*/ 	.string	"Build cuda_13.0.r13.0/compiler.36424714_0"
        /*0030*/ 	.string	"-arch sm_100 "



//--------------------- .note.nv.cuinfo           --------------------------
	.section	.note.nv.cuinfo,"",@"SHT_NOTE"
	.sectionflags	@"SHF_NOTE_NV_CUINFO"
        /*0018*/ 	.short	0x0002
        /*001a*/ 	.short	0x0056
        /*001c*/ 	.short	0x0082
	.zero		2


//--------------------- .nv.info                  --------------------------
	.section	.nv.info,"",@"SHT_CUDA_INFO"
	.align	4


	//----- nvinfo : EIATTR_REGCOUNT
	.align		4
        /*0000*/ 	.byte	0x04, 0x2f
        /*0002*/ 	.short	(.L_1 - .L_0)
	.align		4
.L_0:
        /*0004*/ 	.word	index@(sgemm_shmem_blocking)
        /*0008*/ 	.word	0x00000014


	//----- nvinfo : EIATTR_FRAME_SIZE
	.align		4
.L_1:
        /*000c*/ 	.byte	0x04, 0x11
        /*000e*/ 	.short	(.L_3 - .L_2)
	.align		4
.L_2:
        /*0010*/ 	.word	index@(sgemm_shmem_blocking)
        /*0014*/ 	.word	0x00000000


	//----- nvinfo : EIATTR_MIN_STACK_SIZE
	.align		4
.L_3:
        /*0018*/ 	.byte	0x04, 0x12
        /*001a*/ 	.short	(.L_5 - .L_4)
	.align		4
.L_4:
        /*001c*/ 	.word	index@(sgemm_shmem_blocking)
        /*0020*/ 	.word	0x00000000
.L_5:


//--------------------- .nv.compat                --------------------------
	.section	.nv.compat,"",@"SHT_CUDA_COMPAT_INFO"
	.align	4
        /*0000*/ 	.byte	0x02, 0x09, 0x00, 0x00, 0x02, 0x02, 0x01, 0x00, 0x02, 0x05, 0x05, 0x00, 0x03, 0x07, 0x01, 0x01
        /*0010*/ 	.byte	0x02, 0x03, 0x00, 0x00, 0x02, 0x06, 0x01, 0x00, 0x04, 0x0b, 0x08, 0x00, 0x09, 0x00, 0x00, 0x00
        /*0020*/ 	.byte	0x00, 0x00, 0x00, 0x00


//--------------------- .nv.info.sgemm_shmem_blocking --------------------------
	.section	.nv.info.sgemm_shmem_blocking,"",@"SHT_CUDA_INFO"
	.sectionflags	@""
	.align	4


	//----- nvinfo : EIATTR_CUDA_API_VERSION
	.align		4
        /*0000*/ 	.byte	0x04, 0x37
        /*0002*/ 	.short	(.L_7 - .L_6)
.L_6:
        /*0004*/ 	.word	0x00000082


	//----- nvinfo : EIATTR_KPARAM_INFO
	.align		4
.L_7:
        /*0008*/ 	.byte	0x04, 0x17
        /*000a*/ 	.short	(.L_9 - .L_8)
.L_8:
        /*000c*/ 	.word	0x00000000
        /*0010*/ 	.short	0x0003
        /*0012*/ 	.short	0x0018
        /*0014*/ 	.byte	0x00, 0xf0, 0x11, 0x00


	//----- nvinfo : EIATTR_KPARAM_INFO
	.align		4
.L_9:
        /*0018*/ 	.byte	0x04, 0x17
        /*001a*/ 	.short	(.L_11 - .L_10)
.L_10:
        /*001c*/ 	.word	0x00000000
        /*0020*/ 	.short	0x0002
        /*0022*/ 	.short	0x0010
        /*0024*/ 	.byte	0x00, 0xf0, 0x21, 0x00


	//----- nvinfo : EIATTR_KPARAM_INFO
	.align		4
.L_11:
        /*0028*/ 	.byte	0x04, 0x17
        /*002a*/ 	.short	(.L_13 - .L_12)
.L_12:
        /*002c*/ 	.word	0x00000000
        /*0030*/ 	.short	0x0001
        /*0032*/ 	.short	0x0008
        /*0034*/ 	.byte	0x00, 0xf0, 0x21, 0x00


	//----- nvinfo : EIATTR_KPARAM_INFO
	.align		4
.L_13:
        /*0038*/ 	.byte	0x04, 0x17
        /*003a*/ 	.short	(.L_15 - .L_14)
.L_14:
        /*003c*/ 	.word	0x00000000
        /*0040*/ 	.short	0x0000
        /*0042*/ 	.short	0x0000
        /*0044*/ 	.byte	0x00, 0xf0, 0x21, 0x00


	//----- nvinfo : EIATTR_SPARSE_MMA_MASK
	.align		4
.L_15:
        /*0048*/ 	.byte	0x03, 0x50
        /*004a*/ 	.short	0x0000


	//----- nvinfo : EIATTR_MAXREG_COUNT
	.align		4
        /*004c*/ 	.byte	0x03, 0x1b
        /*004e*/ 	.short	0x00ff


	//----- nvinfo : EIATTR_NUM_BARRIERS
	.align		4
        /*0050*/ 	.byte	0x02, 0x4c
        /*0052*/ 	.byte	0x01
	.zero		1


	//----- nvinfo : EIATTR_MERCURY_ISA_VERSION
	.align		4
        /*0054*/ 	.byte	0x03, 0x5f
        /*0056*/ 	.short	0x0101


	//----- nvinfo : EIATTR_VRC_CTA_INIT_COUNT
	.align		4
        /*0058*/ 	.byte	0x02, 0x4a
	.zero		1
	.zero		1


	//----- nvinfo : EIATTR_EXIT_INSTR_OFFSETS
	.align		4
        /*005c*/ 	.byte	0x04, 0x1c
        /*005e*/ 	.short	(.L_17 - .L_16)


	//   ....[0]....
.L_16:
        /*0060*/ 	.word	0x000003c0


	//----- nvinfo : EIATTR_CBANK_PARAM_SIZE
	.align		4
.L_17:
        /*0064*/ 	.byte	0x03, 0x19
        /*0066*/ 	.short	0x001c


	//----- nvinfo : EIATTR_PARAM_CBANK
	.align		4
        /*0068*/ 	.byte	0x04, 0x0a
        /*006a*/ 	.short	(.L_19 - .L_18)
	.align		4
.L_18:
        /*006c*/ 	.word	index@(.nv.constant0.sgemm_shmem_blocking)
        /*0070*/ 	.short	0x0380
        /*0072*/ 	.short	0x001c


	//----- nvinfo : EIATTR_SW_WAR
	.align		4
.L_19:
        /*0074*/ 	.byte	0x04, 0x36
        /*0076*/ 	.short	(.L_21 - .L_20)
.L_20:
        /*0078*/ 	.word	0x00000008
.L_21:


//--------------------- .nv.callgraph             --------------------------
	.section	.nv.callgraph,"",@"SHT_CUDA_CALLGRAPH"
	.align	4
	.sectionentsize	8
	.align		4
        /*0000*/ 	.word	0x00000000
	.align		4
        /*0004*/ 	.word	0xffffffff
	.align		4
        /*0008*/ 	.word	0x00000000
	.align		4
        /*000c*/ 	.word	0xfffffffe
	.align		4
        /*0010*/ 	.word	0x00000000
	.align		4
        /*0014*/ 	.word	0xfffffffd
	.align		4
        /*0018*/ 	.word	0x00000000
	.align		4
        /*001c*/ 	.word	0xfffffffc


//--------------------- .text.sgemm_shmem_blocking --------------------------
	.section	.text.sgemm_shmem_blocking,"ax",@progbits
	.align	128
        .global         sgemm_shmem_blocking
        .type           sgemm_shmem_blocking,@function
        .size           sgemm_shmem_blocking,(.L_x_3 - sgemm_shmem_blocking)
        .other          sgemm_shmem_blocking,@"STO_CUDA_ENTRY STV_DEFAULT"
sgemm_shmem_blocking:
.text.sgemm_shmem_blocking:
[----:B------:R-:W-:Y:S01]  /*0000*/  LDC R1, c[0x0][0x37c] ;  /* 0x0000df00ff017b82 */ /* 0x000fe20000000800 */
[----:B------:R-:W0:Y:S07]  /*0010*/  S2R R11, SR_CTAID.X ;  /* 0x00000000000b7919 */ /* 0x000e2e0000002500 */
[----:B------:R-:W1:Y:S01]  /*0020*/  LDC.64 R6, c[0x0][0x380] ;  /* 0x0000e000ff067b82 */ /* 0x000e620000000a00 */
[----:B------:R-:W-:Y:S01]  /*0030*/  UMOV UR4, 0x400 ;  /* 0x0000040000047882 */ /* 0x000fe20000000000 */
[----:B------:R-:W2:Y:S01]  /*0040*/  LDCU.64 UR8, c[0x0][0x358] ;  /* 0x00006b00ff0877ac */ /* 0x000ea20008000a00 */
[----:B------:R-:W3:Y:S01]  /*0050*/  S2R R2, SR_CTAID.Y ;  /* 0x0000000000027919 */ /* 0x000ee20000002600 */
[----:B------:R-:W-:Y:S01]  /*0060*/  UIADD3 UR6, UPT, UPT, UR4, 0x1000, URZ ;  /* 0x0000100004067890 */ /* 0x000fe2000fffe0ff */
[----:B------:R-:W4:Y:S03]  /*0070*/  S2R R0, SR_TID.Y ;  /* 0x0000000000007919 */ /* 0x000f260000002200 */
[----:B------:R-:W5:Y:S01]  /*0080*/  LDC.64 R8, c[0x0][0x388] ;  /* 0x0000e200ff087b82 */ /* 0x000f620000000a00 */
[----:B------:R-:W1:Y:S07]  /*0090*/  S2R R3, SR_TID.X ;  /* 0x0000000000037919 */ /* 0x000e6e0000002100 */
[----:B------:R-:W2:Y:S08]  /*00a0*/  LDC.64 R4, c[0x0][0x390] ;  /* 0x0000e400ff047b82 */ /* 0x000eb00000000a00 */
[----:B------:R-:W4:Y:S01]  /*00b0*/  S2UR UR7, SR_CgaCtaId ;  /* 0x00000000000779c3 */ /* 0x000f220000008800 */
[----:B0-----:R-:W-:-:S02]  /*00c0*/  IMAD.SHL.U32 R11, R11, 0x40000, RZ ;  /* 0x000400000b0b7824 */ /* 0x001fc400078e00ff */
[----:B---3--:R-:W-:Y:S02]  /*00d0*/  IMAD.SHL.U32 R2, R2, 0x20, RZ ;  /* 0x0000002002027824 */ /* 0x008fe400078e00ff */
[----:B-1----:R-:W-:-:S03]  /*00e0*/  IMAD.WIDE R6, R11, 0x4, R6 ;  /* 0x000000040b067825 */ /* 0x002fc600078e0206 */
[----:B------:R-:W-:Y:S01]  /*00f0*/  IADD3 R11, PT, PT, R11, R2, RZ ;  /* 0x000000020b0b7210 */ /* 0x000fe20007ffe0ff */
[----:B-----5:R-:W-:-:S04]  /*0100*/  IMAD.WIDE.U32 R8, R2, 0x4, R8 ;  /* 0x0000000402087825 */ /* 0x020fc800078e0008 */
[----:B------:R-:W-:Y:S01]  /*0110*/  IMAD.MOV.U32 R2, RZ, RZ, R6 ;  /* 0x000000ffff027224 */ /* 0x000fe200078e0006 */
[----:B------:R-:W-:Y:S01]  /*0120*/  MOV R6, R8 ;  /* 0x0000000800067202 */ /* 0x000fe20000000f00 */
[----:B--2---:R-:W-:Y:S01]  /*0130*/  IMAD.WIDE R4, R11, 0x4, R4 ;  /* 0x000000040b047825 */ /* 0x004fe200078e0204 */
[----:B----4-:R-:W-:Y:S02]  /*0140*/  ULEA UR5, UR7, UR4, 0x18 ;  /* 0x0000000407057291 */ /* 0x010fe4000f8ec0ff */
[----:B------:R-:W-:Y:S01]  /*0150*/  ULEA UR6, UR7, UR6, 0x18 ;  /* 0x0000000607067291 */ /* 0x000fe2000f8ec0ff */
[----:B------:R-:W-:Y:S01]  /*0160*/  IMAD.MOV.U32 R8, RZ, RZ, RZ ;  /* 0x000000ffff087224 */ /* 0x000fe200078e00ff */
[----:B------:R-:W-:-:S10]  /*0170*/  UMOV UR4, URZ ;  /* 0x000000ff00047c82 */ /* 0x000fd40008000000 */
.L_x_1:
[----:B------:R-:W-:Y:S01]  /*0180*/  LEA R11, R0, R3, 0xd ;  /* 0x00000003000b7211 */ /* 0x000fe200078e68ff */
[----:B------:R-:W-:Y:S01]  /*0190*/  IMAD.MOV.U32 R12, RZ, RZ, R2 ;  /* 0x000000ffff0c7224 */ /* 0x000fe200078e0002 */
[----:B------:R-:W-:Y:S01]  /*01a0*/  MOV R13, R7 ;  /* 0x00000007000d7202 */ /* 0x000fe20000000f00 */
[----:B------:R-:W-:Y:S01]  /*01b0*/  IMAD.MOV.U32 R14, RZ, RZ, R6 ;  /* 0x000000ffff0e7224 */ /* 0x000fe200078e0006 */
[----:B------:R-:W-:Y:S01]  /*01c0*/  MOV R15, R9 ;  /* 0x00000009000f7202 */ /* 0x000fe20000000f00 */
[----:B------:R-:W-:-:S04]  /*01d0*/  IMAD.WIDE R12, R11, 0x4, R12 ;  /* 0x000000040b0c7825 */ /* 0x000fc800078e020c */
[----:B------:R-:W-:Y:S02]  /*01e0*/  IMAD.WIDE R14, R11, 0x4, R14 ;  /* 0x000000040b0e7825 */ /* 0x000fe400078e020e */
[----:B------:R-:W2:Y:S04]  /*01f0*/  LDG.E R13, desc[UR8][R12.64] ;  /* 0x000000080c0d7981 */ /* 0x000ea8000c1e1900 */
[----:B------:R-:W3:Y:S01]  /*0200*/  LDG.E R15, desc[UR8][R14.64] ;  /* 0x000000080e0f7981 */ /* 0x000ee2000c1e1900 */
[----:B------:R-:W-:Y:S01]  /*0210*/  IMAD R10, R0, 0x20, R3 ;  /* 0x00000020000a7824 */ /* 0x000fe200078e0203 */
[----:B------:R-:W-:Y:S01]  /*0220*/  IADD3 R2, P0, PT, R2, 0x80, RZ ;  /* 0x0000008002027810 */ /* 0x000fe20007f1e0ff */
[----:B------:R-:W-:Y:S01]  /*0230*/  HFMA2 R17, -RZ, RZ, 0, 0 ;  /* 0x00000000ff117431 */ /* 0x000fe200000001ff */
[----:B------:R-:W-:-:S02]  /*0240*/  IADD3 R6, P1, PT, R6, 0x100000, RZ ;  /* 0x0010000006067810 */ /* 0x000fc40007f3e0ff */
[C---:B------:R-:W-:Y:S01]  /*0250*/  LEA R16, R10.reuse, UR5, 0x2 ;  /* 0x000000050a107c11 */ /* 0x040fe2000f8e10ff */
[----:B------:R-:W-:Y:S01]  /*0260*/  IMAD.X R7, RZ, RZ, R7, P0 ;  /* 0x000000ffff077224 */ /* 0x000fe200000e0607 */
[----:B------:R-:W-:Y:S02]  /*0270*/  LEA R10, R10, UR6, 0x2 ;  /* 0x000000060a0a7c11 */ /* 0x000fe4000f8e10ff */
[----:B------:R-:W-:Y:S01]  /*0280*/  IADD3.X R9, PT, PT, RZ, R9, RZ, P1, !PT ;  /* 0x00000009ff097210 */ /* 0x000fe20000ffe4ff */
[----:B--2---:R0:W-:Y:S04]  /*0290*/  STS [R16], R13 ;  /* 0x0000000d10007388 */ /* 0x0041e80000000800 */
[----:B---3--:R0:W-:Y:S01]  /*02a0*/  STS [R10], R15 ;  /* 0x0000000f0a007388 */ /* 0x0081e20000000800 */
[----:B------:R-:W-:Y:S06]  /*02b0*/  BAR.SYNC.DEFER_BLOCKING 0x0 ;  /* 0x0000000000007b1d */ /* 0x000fec0000010000 */
.L_x_0:
[----:B0-----:R-:W-:Y:S01]  /*02c0*/  IMAD R10, R0, 0x20, R17 ;  /* 0x00000020000a7824 */ /* 0x001fe200078e0211 */
[C---:B------:R-:W-:Y:S02]  /*02d0*/  LEA R12, R17.reuse, R3, 0x5 ;  /* 0x00000003110c7211 */ /* 0x040fe400078e28ff */
[----:B------:R-:W-:Y:S02]  /*02e0*/  IADD3 R17, PT, PT, R17, 0x1, RZ ;  /* 0x0000000111117810 */ /* 0x000fe40007ffe0ff */
[----:B------:R-:W-:Y:S02]  /*02f0*/  LEA R12, R12, UR6, 0x2 ;  /* 0x000000060c0c7c11 */ /* 0x000fe4000f8e10ff */
[----:B------:R-:W-:Y:S02]  /*0300*/  LEA R10, R10, UR5, 0x2 ;  /* 0x000000050a0a7c11 */ /* 0x000fe4000f8e10ff */
[----:B------:R-:W-:Y:S02]  /*0310*/  ISETP.GE.AND P0, PT, R17, 0x20, PT ;  /* 0x000000201100780c */ /* 0x000fe40003f06270 */
[----:B------:R-:W-:Y:S04]  /*0320*/  LDS R12, [R12] ;  /* 0x000000000c0c7984 */ /* 0x000fe80000000800 */
[----:B------:R-:W0:Y:S02]  /*0330*/  LDS R13, [R10] ;  /* 0x000000000a0d7984 */ /* 0x000e240000000800 */
[----:B0-----:R-:W-:-:S05]  /*0340*/  FFMA R8, R13, R12, R8 ;  /* 0x0000000c0d087223 */ /* 0x001fca0000000008 */
[----:B------:R-:W-:Y:S05]  /*0350*/  @!P0 BRA `(.L_x_0) ;  /* 0xfffffffc00d88947 */ /* 0x000fea000383ffff */
[----:B------:R-:W-:Y:S01]  /*0360*/  BAR.SYNC.DEFER_BLOCKING 0x0 ;  /* 0x0000000000007b1d */ /* 0x000fe20000010000 */
[----:B------:R-:W-:-:S04]  /*0370*/  UIADD3 UR4, UPT, UPT, UR4, 0x20, URZ ;  /* 0x0000002004047890 */ /* 0x000fc8000fffe0ff */
[----:B------:R-:W-:-:S09]  /*0380*/  UISETP.GE.AND UP0, UPT, UR4, 0x2000, UPT ;  /* 0x000020000400788c */ /* 0x000fd2000bf06270 */
[----:B------:R-:W-:Y:S05]  /*0390*/  BRA.U !UP0, `(.L_x_1) ;  /* 0xfffffffd08787547 */ /* 0x000fea000b83ffff */
[----:B------:R-:W-:-:S05]  /*03a0*/  IMAD.WIDE R4, R11, 0x4, R4 ;  /* 0x000000040b047825 */ /* 0x000fca00078e0204 */
[----:B------:R-:W-:Y:S01]  /*03b0*/  STG.E desc[UR8][R4.64], R8 ;  /* 0x0000000804007986 */ /* 0x000fe2000c101908 */
[----:B------:R-:W-:Y:S05]  /*03c0*/  EXIT ;  /* 0x000000000000794d */ /* 0x000fea0003800000 */
.L_x_2:
[----:B------:R-:W-:-:S00]  /*03d0*/  BRA `(.L_x_2) ;  /* 0xfffffffc00fc7947 */ /* 0x000fc0000383ffff */
[----:B------:R-:W-:-:S00]  /*03e0*/  NOP ;  /* 0x0000000000007918 */ /* 0x000fc00000000000 */
        /* <DEDUP_REMOVED lines=9> */
.L_x_3:


//--------------------- .nv.shared.sgemm_shmem_blocking --------------------------
	.section	.nv.shared.sgemm_shmem_blocking,"aw",@nobits
	.sectionflags	@""
	.align	4
.nv.shared.sgemm_shmem_blocking:
	.zero		9216


//--------------------- .nv.shared.reserved.0     --------------------------
	.section	.nv.shared.reserved.0,"aw",@nobits
	.weak		__nv_reservedSMEM_offset_0_alias
	.size		__nv_reservedSMEM_offset_0_alias, 0, 64
	.other		__nv_reservedSMEM_offset_0_alias,@"STO_CUDA_RESERVED_SHARED STV_DEFAULT"
__nv_reservedSMEM_offset_0_alias:
	.zero		0
	.zero		64


//--------------------- .nv.constant0.sgemm_shmem_blocking --------------------------
	.section	.nv.constant0.sgemm_shmem_blocking,"a",@progbits
	.sectionflags	@""
	.align	4
.nv.constant0.sgemm_shmem_blocking:
	.zero		924


//--------------------- SYMBOLS --------------------------

	.type		.nv.reservedSmem.offset0,@object
	.size		.nv.reservedSmem.offset0,0x4
	.type		.nv.reservedSmem.cap,@object
	.size		.nv.reservedSmem.cap,0x4
